	.headerflags	@"EF_CUDA_TEXMODE_UNIFIED EF_CUDA_64BIT_ADDRESS EF_CUDA_ACCELERATORS EF_CUDA_SM90 EF_CUDA_VIRTUAL_SM(EF_CUDA_SM90)"
	.elftype	@"ET_EXEC"


//--------------------- .nv.info                  --------------------------
	.section	.nv.info,"",@"SHT_CUDA_INFO"
	.align	4


	//----- nvinfo : EIATTR_REGCOUNT
	.align		4
        /*0000*/ 	.byte	0x04, 0x2f
        /*0002*/ 	.short	(.L_1 - .L_0)
	.align		4
.L_0:
        /*0004*/ 	.word	index@(triton_poi_fused__adaptive_avg_pool2d_13)
        /*0008*/ 	.word	0x0000000a


	//----- nvinfo : EIATTR_MIN_STACK_SIZE
	.align		4
.L_1:
        /*000c*/ 	.byte	0x04, 0x12
        /*000e*/ 	.short	(.L_3 - .L_2)
	.align		4
.L_2:
        /*0010*/ 	.word	index@(triton_poi_fused__adaptive_avg_pool2d_13)
        /*0014*/ 	.word	0x00000000


	//----- nvinfo : EIATTR_FRAME_SIZE
	.align		4
.L_3:
        /*0018*/ 	.byte	0x04, 0x11
        /*001a*/ 	.short	(.L_5 - .L_4)
	.align		4
.L_4:
        /*001c*/ 	.word	index@(triton_poi_fused__adaptive_avg_pool2d_13)
        /*0020*/ 	.word	0x00000000


	//----- nvinfo : EIATTR_MIN_STACK_SIZE
	.align		4
.L_5:
        /*0024*/ 	.byte	0x04, 0x12
        /*0026*/ 	.short	(.L_7 - .L_6)
	.align		4
.L_6:
        /*0028*/ 	.word	index@(triton_poi_fused__adaptive_avg_pool2d_13)
        /*002c*/ 	.word	0x00000000
.L_7:


//--------------------- .nv.info.triton_poi_fused__adaptive_avg_pool2d_13 --------------------------
	.section	.nv.info.triton_poi_fused__adaptive_avg_pool2d_13,"",@"SHT_CUDA_INFO"
	.sectionflags	@""
	.align	4


	//----- nvinfo : EIATTR_CUDA_API_VERSION
	.align		4
        /*0000*/ 	.byte	0x04, 0x37
        /*0002*/ 	.short	(.L_9 - .L_8)
.L_8:
        /*0004*/ 	.word	0x0000007c


	//----- nvinfo : EIATTR_KPARAM_INFO
	.align		4
.L_9:
        /*0008*/ 	.byte	0x04, 0x17
        /*000a*/ 	.short	(.L_11 - .L_10)
.L_10:
        /*000c*/ 	.word	0x00000000
        /*0010*/ 	.short	0x0002
        /*0012*/ 	.short	0x0010
        /*0014*/ 	.byte	0x00, 0xf0, 0x11, 0x00


	//----- nvinfo : EIATTR_KPARAM_INFO
	.align		4
.L_11:
        /*0018*/ 	.byte	0x04, 0x17
        /*001a*/ 	.short	(.L_13 - .L_12)
.L_12:
        /*001c*/ 	.word	0x00000000
        /*0020*/ 	.short	0x0001
        /*0022*/ 	.short	0x0008
        /*0024*/ 	.byte	0x00, 0xf4, 0x21, 0x00


	//----- nvinfo : EIATTR_KPARAM_INFO
	.align		4
.L_13:
        /*0028*/ 	.byte	0x04, 0x17
        /*002a*/ 	.short	(.L_15 - .L_14)
.L_14:
        /*002c*/ 	.word	0x00000000
        /*0030*/ 	.short	0x0000
        /*0032*/ 	.short	0x0000
        /*0034*/ 	.byte	0x00, 0xf4, 0x21, 0x00


	//----- nvinfo : EIATTR_SPARSE_MMA_MASK
	.align		4
.L_15:
        /*0038*/ 	.byte	0x03, 0x50
        /*003a*/ 	.short	0x0000


	//----- nvinfo : EIATTR_MAXREG_COUNT
	.align		4
        /*003c*/ 	.byte	0x03, 0x1b
        /*003e*/ 	.short	0x00ff


	//----- nvinfo : EIATTR_EXIT_INSTR_OFFSETS
	.align		4
        /*0040*/ 	.byte	0x04, 0x1c
        /*0042*/ 	.short	(.L_17 - .L_16)


	//   ....[0]....
.L_16:
        /*0044*/ 	.word	0x00000110


	//----- nvinfo : EIATTR_REQNTID
	.align		4
.L_17:
        /*0048*/ 	.byte	0x04, 0x10
        /*004a*/ 	.short	(.L_19 - .L_18)
.L_18:
        /*004c*/ 	.word	0x00000080
        /*0050*/ 	.word	0x00000001
        /*0054*/ 	.word	0x00000001


	//----- nvinfo : EIATTR_CBANK_PARAM_SIZE
	.align		4
.L_19:
        /*0058*/ 	.byte	0x03, 0x19
        /*005a*/ 	.short	0x0014


	//----- nvinfo : EIATTR_PARAM_CBANK
	.align		4
        /*005c*/ 	.byte	0x04, 0x0a
        /*005e*/ 	.short	(.L_21 - .L_20)
	.align		4
.L_20:
        /*0060*/ 	.word	index@(.nv.constant0.triton_poi_fused__adaptive_avg_pool2d_13)
        /*0064*/ 	.short	0x0210
        /*0066*/ 	.short	0x0014


	//----- nvinfo : EIATTR_SW_WAR
	.align		4
.L_21:
        /*0068*/ 	.byte	0x04, 0x36
        /*006a*/ 	.short	(.L_23 - .L_22)
.L_22:
        /*006c*/ 	.word	0x00000008
.L_23:


//--------------------- .nv.callgraph             --------------------------
	.section	.nv.callgraph,"",@"SHT_CUDA_CALLGRAPH"
	.align	4
	.sectionentsize	8
	.align		4
        /*0000*/ 	.word	0x00000000
	.align		4
        /*0004*/ 	.word	0xffffffff
	.align		4
        /*0008*/ 	.word	0x00000000
	.align		4
        /*000c*/ 	.word	0xfffffffe
	.align		4
        /*0010*/ 	.word	0x00000000
	.align		4
        /*0014*/ 	.word	0xfffffffd
	.align		4
        /*0018*/ 	.word	0x00000000
	.align		4
        /*001c*/ 	.word	0xfffffffc


//--------------------- .text.triton_poi_fused__adaptive_avg_pool2d_13 --------------------------
	.section	.text.triton_poi_fused__adaptive_avg_pool2d_13,"ax",@progbits
	.align	128
        .global         triton_poi_fused__adaptive_avg_pool2d_13
        .type           triton_poi_fused__adaptive_avg_pool2d_13,@function
        .size           triton_poi_fused__adaptive_avg_pool2d_13,(.L_x_1 - triton_poi_fused__adaptive_avg_pool2d_13)
        .other          triton_poi_fused__adaptive_avg_pool2d_13,@"STO_CUDA_ENTRY STV_DEFAULT"
triton_poi_fused__adaptive_avg_pool2d_13:
.text.triton_poi_fused__adaptive_avg_pool2d_13:
[----:B------:R-:W-:Y:S01]  /*0000*/  LDC R1, c[0x0][0x28] ;  /* 0x00000a00ff017b82 */ /* 0x000fe20000000800 */
[----:B------:R-:W1:Y:S07]  /*0010*/  S2R R0, SR_TID.X ;  /* 0x0000000000007919 */ /* 0x000e6e0000002100 */
[----:B------:R-:W2:Y:S01]  /*0020*/  LDC.64 R2, c[0x0][0x210] ;  /* 0x00008400ff027b82 */ /* 0x000ea20000000a00 */
[----:B------:R-:W-:Y:S01]  /*0030*/  ULDC.64 UR4, c[0x0][0x208] ;  /* 0x0000820000047ab9 */ /* 0x000fe20000000a00 */
[----:B------:R-:W3:Y:S01]  /*0040*/  S2R R7, SR_CTAID.X ;  /* 0x0000000000077919 */ /* 0x000ee20000002500 */
[----:B-1----:R-:W-:-:S04]  /*0050*/  SHF.L.U32 R0, R0, 0x1, RZ ;  /* 0x0000000100007819 */ /* 0x002fc800000006ff */
[----:B------:R-:W-:-:S04]  /*0060*/  LOP3.LUT R0, R0, 0xfe, RZ, 0xc0, !PT ;  /* 0x000000fe00007812 */ /* 0x000fc800078ec0ff */
[----:B---3--:R-:W-:-:S05]  /*0070*/  LEA R7, R7, R0, 0x8 ;  /* 0x0000000007077211 */ /* 0x008fca00078e40ff */
[----:B------:R-:W-:-:S05]  /*0080*/  IMAD.HI R0, R7, 0x38e38e39, RZ ;  /* 0x38e38e3907007827 */ /* 0x000fca00078e02ff */
[----:B------:R-:W-:-:S04]  /*0090*/  SHF.R.U32.HI R5, RZ, 0x1f, R0 ;  /* 0x0000001fff057819 */ /* 0x000fc80000011600 */
[----:B------:R-:W-:-:S05]  /*00a0*/  LEA.HI.SX32 R5, R0, R5, 0x1d ;  /* 0x0000000500057211 */ /* 0x000fca00078feaff */
[----:B--2---:R-:W-:Y:S02]  /*00b0*/  IMAD.WIDE R2, R5, 0x4, R2 ;  /* 0x0000000405027825 */ /* 0x004fe400078e0202 */
[----:B------:R-:W1:Y:S03]  /*00c0*/  LDC.64 R4, c[0x0][0x218] ;  /* 0x00008600ff047b82 */ /* 0x000e660000000a00 */
[----:B------:R-:W2:Y:S01]  /*00d0*/  LDG.E.EL R6, desc[UR4][R2.64] ;  /* 0x0000000402067981 */ /* 0x000ea2000c2e1900 */
[----:B-1----:R-:W-:Y:S01]  /*00e0*/  IMAD.WIDE R4, R7, 0x4, R4 ;  /* 0x0000000407047825 */ /* 0x002fe200078e0204 */
[----:B--2---:R-:W-:-:S05]  /*00f0*/  MOV R7, R6 ;  /* 0x0000000600077202 */ /* 0x004fca0000000f00 */
[----:B------:R-:W-:Y:S01]  /*0100*/  STG.E.64 desc[UR4][R4.64], R6 ;  /* 0x0000000604007986 */ /* 0x000fe2000c101b04 */
[----:B------:R-:W-:Y:S05]  /*0110*/  EXIT ;  /* 0x000000000000794d */ /* 0x000fea0003800000 */
.L_x_0:
[----:B------:R-:W-:-:S00]  /*0120*/  BRA `(.L_x_0) ;  /* 0xfffffffc00fc7947 */ /* 0x000fc0000383ffff */
[----:B------:R-:W-:-:S00]  /*0130*/  NOP ;  /* 0x0000000000007918 */ /* 0x000fc00000000000 */
        /* <DEDUP_REMOVED lines=12> */
.L_x_1:


//--------------------- .nv.constant0.triton_poi_fused__adaptive_avg_pool2d_13 --------------------------
	.section	.nv.constant0.triton_poi_fused__adaptive_avg_pool2d_13,"a",@progbits
	.sectionflags	@""
	.align	4
.nv.constant0.triton_poi_fused__adaptive_avg_pool2d_13:
	.zero		548
